	.headerflags	@"EF_CUDA_TEXMODE_UNIFIED EF_CUDA_64BIT_ADDRESS EF_CUDA_ACCELERATORS EF_CUDA_SM90 EF_CUDA_VIRTUAL_SM(EF_CUDA_SM90)"
	.elftype	@"ET_EXEC"


//--------------------- .nv.info                  --------------------------
	.section	.nv.info,"",@"SHT_CUDA_INFO"
	.align	4


	//----- nvinfo : EIATTR_REGCOUNT
	.align		4
        /*0000*/ 	.byte	0x04, 0x2f
        /*0002*/ 	.short	(.L_1 - .L_0)
	.align		4
.L_0:
        /*0004*/ 	.word	index@(triton_poi_fused_add_5)
        /*0008*/ 	.word	0x0000000c


	//----- nvinfo : EIATTR_MIN_STACK_SIZE
	.align		4
.L_1:
        /*000c*/ 	.byte	0x04, 0x12
        /*000e*/ 	.short	(.L_3 - .L_2)
	.align		4
.L_2:
        /*0010*/ 	.word	index@(triton_poi_fused_add_5)
        /*0014*/ 	.word	0x00000000


	//----- nvinfo : EIATTR_FRAME_SIZE
	.align		4
.L_3:
        /*0018*/ 	.byte	0x04, 0x11
        /*001a*/ 	.short	(.L_5 - .L_4)
	.align		4
.L_4:
        /*001c*/ 	.word	index@(triton_poi_fused_add_5)
        /*0020*/ 	.word	0x00000000


	//----- nvinfo : EIATTR_MIN_STACK_SIZE
	.align		4
.L_5:
        /*0024*/ 	.byte	0x04, 0x12
        /*0026*/ 	.short	(.L_7 - .L_6)
	.align		4
.L_6:
        /*0028*/ 	.word	index@(triton_poi_fused_add_5)
        /*002c*/ 	.word	0x00000000
.L_7:


//--------------------- .nv.info.triton_poi_fused_add_5 --------------------------
	.section	.nv.info.triton_poi_fused_add_5,"",@"SHT_CUDA_INFO"
	.sectionflags	@""
	.align	4


	//----- nvinfo : EIATTR_CUDA_API_VERSION
	.align		4
        /*0000*/ 	.byte	0x04, 0x37
        /*0002*/ 	.short	(.L_9 - .L_8)
.L_8:
        /*0004*/ 	.word	0x0000007c


	//----- nvinfo : EIATTR_KPARAM_INFO
	.align		4
.L_9:
        /*0008*/ 	.byte	0x04, 0x17
        /*000a*/ 	.short	(.L_11 - .L_10)
.L_10:
        /*000c*/ 	.word	0x00000000
        /*0010*/ 	.short	0x0002
        /*0012*/ 	.short	0x0010
        /*0014*/ 	.byte	0x00, 0xf0, 0x11, 0x00


	//----- nvinfo : EIATTR_KPARAM_INFO
	.align		4
.L_11:
        /*0018*/ 	.byte	0x04, 0x17
        /*001a*/ 	.short	(.L_13 - .L_12)
.L_12:
        /*001c*/ 	.word	0x00000000
        /*0020*/ 	.short	0x0001
        /*0022*/ 	.short	0x0008
        /*0024*/ 	.byte	0x00, 0xf4, 0x21, 0x00


	//----- nvinfo : EIATTR_KPARAM_INFO
	.align		4
.L_13:
        /*0028*/ 	.byte	0x04, 0x17
        /*002a*/ 	.short	(.L_15 - .L_14)
.L_14:
        /*002c*/ 	.word	0x00000000
        /*0030*/ 	.short	0x0000
        /*0032*/ 	.short	0x0000
        /*0034*/ 	.byte	0x00, 0xf4, 0x21, 0x00


	//----- nvinfo : EIATTR_SPARSE_MMA_MASK
	.align		4
.L_15:
        /*0038*/ 	.byte	0x03, 0x50
        /*003a*/ 	.short	0x0000


	//----- nvinfo : EIATTR_MAXREG_COUNT
	.align		4
        /*003c*/ 	.byte	0x03, 0x1b
        /*003e*/ 	.short	0x00ff


	//----- nvinfo : EIATTR_EXIT_INSTR_OFFSETS
	.align		4
        /*0040*/ 	.byte	0x04, 0x1c
        /*0042*/ 	.short	(.L_17 - .L_16)


	//   ....[0]....
.L_16:
        /*0044*/ 	.word	0x00000120


	//   ....[1]....
        /*0048*/ 	.word	0x00000140


	//----- nvinfo : EIATTR_REQNTID
	.align		4
.L_17:
        /*004c*/ 	.byte	0x04, 0x10
        /*004e*/ 	.short	(.L_19 - .L_18)
.L_18:
        /*0050*/ 	.word	0x00000080
        /*0054*/ 	.word	0x00000001
        /*0058*/ 	.word	0x00000001


	//----- nvinfo : EIATTR_CBANK_PARAM_SIZE
	.align		4
.L_19:
        /*005c*/ 	.byte	0x03, 0x19
        /*005e*/ 	.short	0x0014


	//----- nvinfo : EIATTR_PARAM_CBANK
	.align		4
        /*0060*/ 	.byte	0x04, 0x0a
        /*0062*/ 	.short	(.L_21 - .L_20)
	.align		4
.L_20:
        /*0064*/ 	.word	index@(.nv.constant0.triton_poi_fused_add_5)
        /*0068*/ 	.short	0x0210
        /*006a*/ 	.short	0x0014


	//----- nvinfo : EIATTR_SW_WAR
	.align		4
.L_21:
        /*006c*/ 	.byte	0x04, 0x36
        /*006e*/ 	.short	(.L_23 - .L_22)
.L_22:
        /*0070*/ 	.word	0x00000008
.L_23:


//--------------------- .nv.callgraph             --------------------------
	.section	.nv.callgraph,"",@"SHT_CUDA_CALLGRAPH"
	.align	4
	.sectionentsize	8
	.align		4
        /*0000*/ 	.word	0x00000000
	.align		4
        /*0004*/ 	.word	0xffffffff
	.align		4
        /*0008*/ 	.word	0x00000000
	.align		4
        /*000c*/ 	.word	0xfffffffe
	.align		4
        /*0010*/ 	.word	0x00000000
	.align		4
        /*0014*/ 	.word	0xfffffffd
	.align		4
        /*0018*/ 	.word	0x00000000
	.align		4
        /*001c*/ 	.word	0xfffffffc


//--------------------- .text.triton_poi_fused_add_5 --------------------------
	.section	.text.triton_poi_fused_add_5,"ax",@progbits
	.align	128
        .global         triton_poi_fused_add_5
        .type           triton_poi_fused_add_5,@function
        .size           triton_poi_fused_add_5,(.L_x_1 - triton_poi_fused_add_5)
        .other          triton_poi_fused_add_5,@"STO_CUDA_ENTRY STV_DEFAULT"
triton_poi_fused_add_5:
.text.triton_poi_fused_add_5:
[----:B------:R-:W0:Y:S02]  /*0000*/  LDC R1, c[0x0][0x28] ;  /* 0x00000a00ff017b82 */ /* 0x000e240000000800 */
[----:B------:R-:W1:Y:S01]  /*0010*/  S2R R0, SR_TID.X ;  /* 0x0000000000007919 */ /* 0x000e620000002100 */
[----:B------:R-:W2:Y:S01]  /*0020*/  LDC.64 R2, c[0x0][0x218] ;  /* 0x00008600ff027b82 */ /* 0x000ea20000000a00 */
[----:B------:R-:W-:Y:S01]  /*0030*/  CS2R R8, SRZ ;  /* 0x0000000000087805 */ /* 0x000fe2000001ff00 */
[----:B------:R-:W-:Y:S01]  /*0040*/  ULDC.64 UR4, c[0x0][0x208] ;  /* 0x0000820000047ab9 */ /* 0x000fe20000000a00 */
[----:B------:R-:W3:Y:S05]  /*0050*/  S2R R7, SR_CTAID.X ;  /* 0x0000000000077919 */ /* 0x000eea0000002500 */
[----:B------:R-:W4:Y:S01]  /*0060*/  LDC.64 R4, c[0x0][0x210] ;  /* 0x00008400ff047b82 */ /* 0x000f220000000a00 */
[----:B-1----:R-:W-:-:S04]  /*0070*/  SHF.L.U32 R0, R0, 0x1, RZ ;  /* 0x0000000100007819 */ /* 0x002fc800000006ff */
[----:B------:R-:W-:-:S04]  /*0080*/  LOP3.LUT R0, R0, 0xfe, RZ, 0xc0, !PT ;  /* 0x000000fe00007812 */ /* 0x000fc800078ec0ff */
[----:B---3--:R-:W-:-:S04]  /*0090*/  LEA R7, R7, R0, 0x8 ;  /* 0x0000000007077211 */ /* 0x008fc800078e40ff */
[C---:B------:R-:W-:Y:S01]  /*00a0*/  ISETP.GE.AND P0, PT, R7.reuse, 0x100, PT ;  /* 0x000001000700780c */ /* 0x040fe20003f06270 */
[----:B--2---:R-:W-:-:S04]  /*00b0*/  IMAD.WIDE R2, R7, 0x4, R2 ;  /* 0x0000000407027825 */ /* 0x004fc800078e0202 */
[----:B----4-:R-:W-:Y:S01]  /*00c0*/  IMAD.WIDE R4, R7, 0x4, R4 ;  /* 0x0000000407047825 */ /* 0x010fe200078e0204 */
[----:B------:R-:W-:-:S07]  /*00d0*/  CS2R R6, SRZ ;  /* 0x0000000000067805 */ /* 0x000fce000001ff00 */
[----:B------:R-:W2:Y:S04]  /*00e0*/  @!P0 LDG.E.64 R6, desc[UR4][R2.64] ;  /* 0x0000000402068981 */ /* 0x000ea8000c1e1b00 */
[----:B------:R-:W2:Y:S02]  /*00f0*/  @!P0 LDG.E.64 R8, desc[UR4][R4.64] ;  /* 0x0000000404088981 */ /* 0x000ea4000c1e1b00 */
[----:B--2---:R-:W-:Y:S01]  /*0100*/  FADD R6, R8, R6 ;  /* 0x0000000608067221 */ /* 0x004fe20000000000 */
[----:B------:R-:W-:Y:S01]  /*0110*/  FADD R7, R9, R7 ;  /* 0x0000000709077221 */ /* 0x000fe20000000000 */
[----:B------:R-:W-:Y:S06]  /*0120*/  @P0 EXIT ;  /* 0x000000000000094d */ /* 0x000fec0003800000 */
[----:B------:R-:W-:Y:S01]  /*0130*/  STG.E.64 desc[UR4][R4.64], R6 ;  /* 0x0000000604007986 */ /* 0x000fe2000c101b04 */
[----:B------:R-:W-:Y:S05]  /*0140*/  EXIT ;  /* 0x000000000000794d */ /* 0x000fea0003800000 */
.L_x_0:
[----:B------:R-:W-:-:S00]  /*0150*/  BRA `(.L_x_0) ;  /* 0xfffffffc00fc7947 */ /* 0x000fc0000383ffff */
[----:B------:R-:W-:-:S00]  /*0160*/  NOP ;  /* 0x0000000000007918 */ /* 0x000fc00000000000 */
        /* <DEDUP_REMOVED lines=9> */
.L_x_1:


//--------------------- .nv.constant0.triton_poi_fused_add_5 --------------------------
	.section	.nv.constant0.triton_poi_fused_add_5,"a",@progbits
	.sectionflags	@""
	.align	4
.nv.constant0.triton_poi_fused_add_5:
	.zero		548
